//
// Generated by NVIDIA NVVM Compiler
//
// Compiler Build ID: CL-36424714
// Cuda compilation tools, release 13.0, V13.0.88
// Based on NVVM 20.0.0
//

.version 9.0
.target sm_100
.address_size 64

	// .globl	square

.visible .entry square(
	.param .u64 .ptr .align 1 square_param_0,
	.param .u64 .ptr .align 1 square_param_1,
	.param .u32 square_param_2
)
{
	.reg .pred 	%p<3>;
	.reg .b32 	%r<11>;
	.reg .b32 	%f<3>;
	.reg .b64 	%rd<8>;

	ld.param.u64 	%rd3, [square_param_0];
	ld.param.u64 	%rd4, [square_param_1];
	ld.param.u32 	%r6, [square_param_2];
	mov.u32 	%r7, %ctaid.x;
	mov.u32 	%r1, %ntid.x;
	mov.u32 	%r8, %tid.x;
	mad.lo.s32 	%r10, %r7, %r1, %r8;
	setp.ge.s32 	%p1, %r10, %r6;
	@%p1 bra 	$L__BB0_3;
	mov.u32 	%r9, %nctaid.x;
	mul.lo.s32 	%r3, %r1, %r9;
	cvta.to.global.u64 	%rd1, %rd3;
	cvta.to.global.u64 	%rd2, %rd4;
$L__BB0_2:
	mul.wide.s32 	%rd5, %r10, 4;
	add.s64 	%rd6, %rd1, %rd5;
	ld.global.f32 	%f1, [%rd6];
	mul.f32 	%f2, %f1, %f1;
	add.s64 	%rd7, %rd2, %rd5;
	st.global.f32 	[%rd7], %f2;
	add.s32 	%r10, %r10, %r3;
	setp.lt.s32 	%p2, %r10, %r6;
	@%p2 bra 	$L__BB0_2;
$L__BB0_3:
	ret;

}
	// .globl	_Z6reducePKfS0_Pfi
.visible .entry _Z6reducePKfS0_Pfi(
	.param .u64 .ptr .align 1 _Z6reducePKfS0_Pfi_param_0,
	.param .u64 .ptr .align 1 _Z6reducePKfS0_Pfi_param_1,
	.param .u64 .ptr .align 1 _Z6reducePKfS0_Pfi_param_2,
	.param .u32 _Z6reducePKfS0_Pfi_param_3
)
{
	.reg .pred 	%p<9>;
	.reg .b32 	%r<22>;
	.reg .b32 	%f<22>;
	.reg .b64 	%rd<10>;

	ld.param.u64 	%rd3, [_Z6reducePKfS0_Pfi_param_0];
	ld.param.u64 	%rd4, [_Z6reducePKfS0_Pfi_param_1];
	ld.param.u64 	%rd5, [_Z6reducePKfS0_Pfi_param_2];
	ld.param.u32 	%r7, [_Z6reducePKfS0_Pfi_param_3];
	mov.u32 	%r8, %ctaid.x;
	mov.u32 	%r1, %ntid.x;
	mov.u32 	%r2, %tid.x;
	mad.lo.s32 	%r21, %r8, %r1, %r2;
	setp.ge.s32 	%p1, %r21, %r7;
	mov.f32 	%f21, 0f00000000;
	@%p1 bra 	$L__BB1_3;
	mov.u32 	%r9, %nctaid.x;
	mul.lo.s32 	%r4, %r1, %r9;
	cvta.to.global.u64 	%rd1, %rd3;
	cvta.to.global.u64 	%rd2, %rd4;
	mov.f32 	%f21, 0f00000000;
$L__BB1_2:
	mul.wide.s32 	%rd6, %r21, 4;
	add.s64 	%rd7, %rd1, %rd6;
	ld.global.f32 	%f7, [%rd7];
	add.s64 	%rd8, %rd2, %rd6;
	ld.global.f32 	%f8, [%rd8];
	sub.f32 	%f9, %f7, %f8;
	add.f32 	%f21, %f21, %f9;
	add.s32 	%r21, %r21, %r4;
	setp.lt.s32 	%p2, %r21, %r7;
	@%p2 bra 	$L__BB1_2;
$L__BB1_3:
	mov.b32 	%r10, %f21;
	shfl.sync.down.b32	%r11|%p3, %r10, 16, 31, -1;
	mov.b32 	%f10, %r11;
	add.f32 	%f11, %f21, %f10;
	mov.b32 	%r12, %f11;
	shfl.sync.down.b32	%r13|%p4, %r12, 8, 31, -1;
	mov.b32 	%f12, %r13;
	add.f32 	%f13, %f11, %f12;
	mov.b32 	%r14, %f13;
	shfl.sync.down.b32	%r15|%p5, %r14, 4, 31, -1;
	mov.b32 	%f14, %r15;
	add.f32 	%f15, %f13, %f14;
	mov.b32 	%r16, %f15;
	shfl.sync.down.b32	%r17|%p6, %r16, 2, 31, -1;
	mov.b32 	%f16, %r17;
	add.f32 	%f17, %f15, %f16;
	mov.b32 	%r18, %f17;
	shfl.sync.down.b32	%r19|%p7, %r18, 1, 31, -1;
	mov.b32 	%f18, %r19;
	add.f32 	%f4, %f17, %f18;
	and.b32  	%r20, %r2, 31;
	setp.ne.s32 	%p8, %r20, 0;
	@%p8 bra 	$L__BB1_5;
	cvta.to.global.u64 	%rd9, %rd5;
	atom.global.add.f32 	%f19, [%rd9], %f4;
$L__BB1_5:
	ret;

}


// ===== COMPILED SASS (sm_100) =====

	.target	sm_100

	.elftype	@"ET_EXEC"


//--------------------- .note.nv.tkinfo           --------------------------
	.section	.note.nv.tkinfo,"",@"SHT_NOTE"
	.sectionflags	@"SHF_NOTE_NV_TKINFO"
	.tkinfo
        /*0018*/ 	.word	0x00000002
        /*0030*/ 	.string	""
        /*0030*/ 	.string	"ptxas"
        /*0030*/ 	.string	"Cuda compilation tools, release 13.0, V13.0.88"
        /*0030*/ 	.string	"Build cuda_13.0.r13.0/compiler.36424714_0"
        /*0030*/ 	.string	"-arch sm_100 -m 64 "



//--------------------- .note.nv.cuinfo           --------------------------
	.section	.note.nv.cuinfo,"",@"SHT_NOTE"
	.sectionflags	@"SHF_NOTE_NV_CUINFO"
        /*0018*/ 	.short	0x0002
        /*001a*/ 	.short	0x0064
        /*001c*/ 	.short	0x0082
	.zero		2


//--------------------- .nv.info                  --------------------------
	.section	.nv.info,"",@"SHT_CUDA_INFO"
	.align	4


	//----- nvinfo : EIATTR_REGCOUNT
	.align		4
        /*0000*/ 	.byte	0x04, 0x2f
        /*0002*/ 	.short	(.L_1 - .L_0)
	.align		4
.L_0:
        /*0004*/ 	.word	index@(square)
        /*0008*/ 	.word	0x00000010


	//----- nvinfo : EIATTR_FRAME_SIZE
	.align		4
.L_1:
        /*000c*/ 	.byte	0x04, 0x11
        /*000e*/ 	.short	(.L_3 - .L_2)
	.align		4
.L_2:
        /*0010*/ 	.word	index@(square)
        /*0014*/ 	.word	0x00000000


	//----- nvinfo : EIATTR_REGCOUNT
	.align		4
.L_3:
        /*0018*/ 	.byte	0x04, 0x2f
        /*001a*/ 	.short	(.L_5 - .L_4)
	.align		4
.L_4:
        /*001c*/ 	.word	index@(_Z6reducePKfS0_Pfi)
        /*0020*/ 	.word	0x00000010


	//----- nvinfo : EIATTR_FRAME_SIZE
	.align		4
.L_5:
        /*0024*/ 	.byte	0x04, 0x11
        /*0026*/ 	.short	(.L_7 - .L_6)
	.align		4
.L_6:
        /*0028*/ 	.word	index@(_Z6reducePKfS0_Pfi)
        /*002c*/ 	.word	0x00000000


	//----- nvinfo : EIATTR_MIN_STACK_SIZE
	.align		4
.L_7:
        /*0030*/ 	.byte	0x04, 0x12
        /*0032*/ 	.short	(.L_9 - .L_8)
	.align		4
.L_8:
        /*0034*/ 	.word	index@(_Z6reducePKfS0_Pfi)
        /*0038*/ 	.word	0x00000000


	//----- nvinfo : EIATTR_MIN_STACK_SIZE
	.align		4
.L_9:
        /*003c*/ 	.byte	0x04, 0x12
        /*003e*/ 	.short	(.L_11 - .L_10)
	.align		4
.L_10:
        /*0040*/ 	.word	index@(square)
        /*0044*/ 	.word	0x00000000
.L_11:


//--------------------- .nv.compat                --------------------------
	.section	.nv.compat,"",@"SHT_CUDA_COMPAT_INFO"
	.align	4
        /*0000*/ 	.byte	0x02, 0x09, 0x00, 0x00, 0x02, 0x02, 0x01, 0x00, 0x02, 0x05, 0x05, 0x00, 0x03, 0x07, 0x01, 0x01
        /*0010*/ 	.byte	0x02, 0x03, 0x00, 0x00, 0x02, 0x06, 0x01, 0x00, 0x04, 0x0b, 0x08, 0x00, 0x09, 0x00, 0x00, 0x00
        /*0020*/ 	.byte	0x00, 0x00, 0x00, 0x00


//--------------------- .nv.info._Z6reducePKfS0_Pfi --------------------------
	.section	.nv.info._Z6reducePKfS0_Pfi,"",@"SHT_CUDA_INFO"
	.sectionflags	@""
	.align	4


	//----- nvinfo : EIATTR_CUDA_API_VERSION
	.align		4
        /*0000*/ 	.byte	0x04, 0x37
        /*0002*/ 	.short	(.L_13 - .L_12)
.L_12:
        /*0004*/ 	.word	0x00000082


	//----- nvinfo : EIATTR_KPARAM_INFO
	.align		4
.L_13:
        /*0008*/ 	.byte	0x04, 0x17
        /*000a*/ 	.short	(.L_15 - .L_14)
.L_14:
        /*000c*/ 	.word	0x00000000
        /*0010*/ 	.short	0x0003
        /*0012*/ 	.short	0x0018
        /*0014*/ 	.byte	0x00, 0xf0, 0x11, 0x00


	//----- nvinfo : EIATTR_KPARAM_INFO
	.align		4
.L_15:
        /*0018*/ 	.byte	0x04, 0x17
        /*001a*/ 	.short	(.L_17 - .L_16)
.L_16:
        /*001c*/ 	.word	0x00000000
        /*0020*/ 	.short	0x0002
        /*0022*/ 	.short	0x0010
        /*0024*/ 	.byte	0x00, 0xf5, 0x21, 0x00


	//----- nvinfo : EIATTR_KPARAM_INFO
	.align		4
.L_17:
        /*0028*/ 	.byte	0x04, 0x17
        /*002a*/ 	.short	(.L_19 - .L_18)
.L_18:
        /*002c*/ 	.word	0x00000000
        /*0030*/ 	.short	0x0001
        /*0032*/ 	.short	0x0008
        /*0034*/ 	.byte	0x00, 0xf5, 0x21, 0x00


	//----- nvinfo : EIATTR_KPARAM_INFO
	.align		4
.L_19:
        /*0038*/ 	.byte	0x04, 0x17
        /*003a*/ 	.short	(.L_21 - .L_20)
.L_20:
        /*003c*/ 	.word	0x00000000
        /*0040*/ 	.short	0x0000
        /*0042*/ 	.short	0x0000
        /*0044*/ 	.byte	0x00, 0xf5, 0x21, 0x00


	//----- nvinfo : EIATTR_SPARSE_MMA_MASK
	.align		4
.L_21:
        /*0048*/ 	.byte	0x03, 0x50
        /*004a*/ 	.short	0x0000


	//----- nvinfo : EIATTR_MAXREG_COUNT
	.align		4
        /*004c*/ 	.byte	0x03, 0x1b
        /*004e*/ 	.short	0x00ff


	//----- nvinfo : EIATTR_MERCURY_ISA_VERSION
	.align		4
        /*0050*/ 	.byte	0x03, 0x5f
        /*0052*/ 	.short	0x0101


	//----- nvinfo : EIATTR_COOP_GROUP_MASK_REGIDS
	.align		4
        /*0054*/ 	.byte	0x04, 0x29
        /*0056*/ 	.short	(.L_23 - .L_22)


	//   ....[0]....
.L_22:
        /*0058*/ 	.word	0xffffffff


	//   ....[1]....
        /*005c*/ 	.word	0xffffffff


	//   ....[2]....
        /*0060*/ 	.word	0xffffffff


	//   ....[3]....
        /*0064*/ 	.word	0xffffffff


	//   ....[4]....
        /*0068*/ 	.word	0xffffffff


	//----- nvinfo : EIATTR_COOP_GROUP_INSTR_OFFSETS
	.align		4
.L_23:
        /*006c*/ 	.byte	0x04, 0x28
        /*006e*/ 	.short	(.L_25 - .L_24)


	//   ....[0]....
.L_24:
        /*0070*/ 	.word	0x000001a0


	//   ....[1]....
        /*0074*/ 	.word	0x000001d0


	//   ....[2]....
        /*0078*/ 	.word	0x000001f0


	//   ....[3]....
        /*007c*/ 	.word	0x00000210


	//   ....[4]....
        /*0080*/ 	.word	0x00000230


	//----- nvinfo : EIATTR_VRC_CTA_INIT_COUNT
	.align		4
.L_25:
        /*0084*/ 	.byte	0x02, 0x4a
	.zero		1
	.zero		1


	//----- nvinfo : EIATTR_EXIT_INSTR_OFFSETS
	.align		4
        /*0088*/ 	.byte	0x04, 0x1c
        /*008a*/ 	.short	(.L_27 - .L_26)


	//   ....[0]....
.L_26:
        /*008c*/ 	.word	0x00000240


	//   ....[1]....
        /*0090*/ 	.word	0x00000280


	//----- nvinfo : EIATTR_CRS_STACK_SIZE
	.align		4
.L_27:
        /*0094*/ 	.byte	0x04, 0x1e
        /*0096*/ 	.short	(.L_29 - .L_28)
.L_28:
        /*0098*/ 	.word	0x00000000


	//----- nvinfo : EIATTR_CBANK_PARAM_SIZE
	.align		4
.L_29:
        /*009c*/ 	.byte	0x03, 0x19
        /*009e*/ 	.short	0x001c


	//----- nvinfo : EIATTR_PARAM_CBANK
	.align		4
        /*00a0*/ 	.byte	0x04, 0x0a
        /*00a2*/ 	.short	(.L_31 - .L_30)
	.align		4
.L_30:
        /*00a4*/ 	.word	index@(.nv.constant0._Z6reducePKfS0_Pfi)
        /*00a8*/ 	.short	0x0380
        /*00aa*/ 	.short	0x001c


	//----- nvinfo : EIATTR_SW_WAR
	.align		4
.L_31:
        /*00ac*/ 	.byte	0x04, 0x36
        /*00ae*/ 	.short	(.L_33 - .L_32)
.L_32:
        /*00b0*/ 	.word	0x00000008
.L_33:


//--------------------- .nv.info.square           --------------------------
	.section	.nv.info.square,"",@"SHT_CUDA_INFO"
	.sectionflags	@""
	.align	4


	//----- nvinfo : EIATTR_CUDA_API_VERSION
	.align		4
        /*0000*/ 	.byte	0x04, 0x37
        /*0002*/ 	.short	(.L_35 - .L_34)
.L_34:
        /*0004*/ 	.word	0x00000082


	//----- nvinfo : EIATTR_KPARAM_INFO
	.align		4
.L_35:
        /*0008*/ 	.byte	0x04, 0x17
        /*000a*/ 	.short	(.L_37 - .L_36)
.L_36:
        /*000c*/ 	.word	0x00000000
        /*0010*/ 	.short	0x0002
        /*0012*/ 	.short	0x0010
        /*0014*/ 	.byte	0x00, 0xf0, 0x11, 0x00


	//----- nvinfo : EIATTR_KPARAM_INFO
	.align		4
.L_37:
        /*0018*/ 	.byte	0x04, 0x17
        /*001a*/ 	.short	(.L_39 - .L_38)
.L_38:
        /*001c*/ 	.word	0x00000000
        /*0020*/ 	.short	0x0001
        /*0022*/ 	.short	0x0008
        /*0024*/ 	.byte	0x00, 0xf5, 0x21, 0x00


	//----- nvinfo : EIATTR_KPARAM_INFO
	.align		4
.L_39:
        /*0028*/ 	.byte	0x04, 0x17
        /*002a*/ 	.short	(.L_41 - .L_40)
.L_40:
        /*002c*/ 	.word	0x00000000
        /*0030*/ 	.short	0x0000
        /*0032*/ 	.short	0x0000
        /*0034*/ 	.byte	0x00, 0xf5, 0x21, 0x00


	//----- nvinfo : EIATTR_SPARSE_MMA_MASK
	.align		4
.L_41:
        /*0038*/ 	.byte	0x03, 0x50
        /*003a*/ 	.short	0x0000


	//----- nvinfo : EIATTR_MAXREG_COUNT
	.align		4
        /*003c*/ 	.byte	0x03, 0x1b
        /*003e*/ 	.short	0x00ff


	//----- nvinfo : EIATTR_MERCURY_ISA_VERSION
	.align		4
        /*0040*/ 	.byte	0x03, 0x5f
        /*0042*/ 	.short	0x0101


	//----- nvinfo : EIATTR_VRC_CTA_INIT_COUNT
	.align		4
        /*0044*/ 	.byte	0x02, 0x4a
	.zero		1
	.zero		1


	//----- nvinfo : EIATTR_EXIT_INSTR_OFFSETS
	.align		4
        /*0048*/ 	.byte	0x04, 0x1c
        /*004a*/ 	.short	(.L_43 - .L_42)


	//   ....[0]....
.L_42:
        /*004c*/ 	.word	0x00000070


	//   ....[1]....
        /*0050*/ 	.word	0x00000150


	//----- nvinfo : EIATTR_CRS_STACK_SIZE
	.align		4
.L_43:
        /*0054*/ 	.byte	0x04, 0x1e
        /*0056*/ 	.short	(.L_45 - .L_44)
.L_44:
        /*0058*/ 	.word	0x00000000


	//----- nvinfo : EIATTR_CBANK_PARAM_SIZE
	.align		4
.L_45:
        /*005c*/ 	.byte	0x03, 0x19
        /*005e*/ 	.short	0x0014


	//----- nvinfo : EIATTR_PARAM_CBANK
	.align		4
        /*0060*/ 	.byte	0x04, 0x0a
        /*0062*/ 	.short	(.L_47 - .L_46)
	.align		4
.L_46:
        /*0064*/ 	.word	index@(.nv.constant0.square)
        /*0068*/ 	.short	0x0380
        /*006a*/ 	.short	0x0014


	//----- nvinfo : EIATTR_SW_WAR
	.align		4
.L_47:
        /*006c*/ 	.byte	0x04, 0x36
        /*006e*/ 	.short	(.L_49 - .L_48)
.L_48:
        /*0070*/ 	.word	0x00000008
.L_49:


//--------------------- .nv.callgraph             --------------------------
	.section	.nv.callgraph,"",@"SHT_CUDA_CALLGRAPH"
	.align	4
	.sectionentsize	8
	.align		4
        /*0000*/ 	.word	0x00000000
	.align		4
        /*0004*/ 	.word	0xffffffff
	.align		4
        /*0008*/ 	.word	0x00000000
	.align		4
        /*000c*/ 	.word	0xfffffffe
	.align		4
        /*0010*/ 	.word	0x00000000
	.align		4
        /*0014*/ 	.word	0xfffffffd
	.align		4
        /*0018*/ 	.word	0x00000000
	.align		4
        /*001c*/ 	.word	0xfffffffc


//--------------------- .text._Z6reducePKfS0_Pfi  --------------------------
	.section	.text._Z6reducePKfS0_Pfi,"ax",@progbits
	.align	128
        .global         _Z6reducePKfS0_Pfi
        .type           _Z6reducePKfS0_Pfi,@function
        .size           _Z6reducePKfS0_Pfi,(.L_x_6 - _Z6reducePKfS0_Pfi)
        .other          _Z6reducePKfS0_Pfi,@"STO_CUDA_ENTRY STV_DEFAULT"
_Z6reducePKfS0_Pfi:
.text._Z6reducePKfS0_Pfi:
[----:B------:R-:W-:Y:S01]  /*0000*/  LDC R1, c[0x0][0x37c] ;  /* 0x0000df00ff017b82 */ /* 0x000fe20000000800 */
[----:B------:R-:W0:Y:S07]  /*0010*/  S2R R12, SR_TID.X ;  /* 0x00000000000c7919 */ /* 0x000e2e0000002100 */
[----:B------:R-:W0:Y:S01]  /*0020*/  S2UR UR4, SR_CTAID.X ;  /* 0x00000000000479c3 */ /* 0x000e220000002500 */
[----:B------:R-:W1:Y:S01]  /*0030*/  LDCU UR7, c[0x0][0x398] ;  /* 0x00007300ff0777ac */ /* 0x000e620008000800 */
[----:B------:R-:W-:Y:S01]  /*0040*/  BSSY.RECONVERGENT B0, `(.L_x_0) ;  /* 0x0000015000007945 */ /* 0x000fe20003800200 */
[----:B------:R-:W-:-:S05]  /*0050*/  HFMA2 R10, -RZ, RZ, 0, 0 ;  /* 0x00000000ff0a7431 */ /* 0x000fca00000001ff */
[----:B------:R-:W0:Y:S02]  /*0060*/  LDC R11, c[0x0][0x360] ;  /* 0x0000d800ff0b7b82 */ /* 0x000e240000000800 */
[----:B0-----:R-:W-:Y:S01]  /*0070*/  IMAD R0, R11, UR4, R12 ;  /* 0x000000040b007c24 */ /* 0x001fe2000f8e020c */
[----:B------:R-:W0:Y:S04]  /*0080*/  LDCU.64 UR4, c[0x0][0x358] ;  /* 0x00006b00ff0477ac */ /* 0x000e280008000a00 */
[----:B-1----:R-:W-:-:S13]  /*0090*/  ISETP.GE.AND P0, PT, R0, UR7, PT ;  /* 0x0000000700007c0c */ /* 0x002fda000bf06270 */
[----:B------:R-:W-:Y:S05]  /*00a0*/  @P0 BRA `(.L_x_1) ;  /* 0x0000000000380947 */ /* 0x000fea0003800000 */
[----:B------:R-:W1:Y:S01]  /*00b0*/  LDC.64 R6, c[0x0][0x380] ;  /* 0x0000e000ff067b82 */ /* 0x000e620000000a00 */
[----:B------:R-:W2:Y:S01]  /*00c0*/  LDCU UR6, c[0x0][0x370] ;  /* 0x00006e00ff0677ac */ /* 0x000ea20008000800 */
[----:B------:R-:W-:-:S06]  /*00d0*/  MOV R10, RZ ;  /* 0x000000ff000a7202 */ /* 0x000fcc0000000f00 */
[----:B------:R-:W3:Y:S01]  /*00e0*/  LDC.64 R8, c[0x0][0x388] ;  /* 0x0000e200ff087b82 */ /* 0x000ee20000000a00 */
[----:B--2---:R-:W-:-:S07]  /*00f0*/  IMAD R11, R11, UR6, RZ ;  /* 0x000000060b0b7c24 */ /* 0x004fce000f8e02ff */
.L_x_2:
[----:B-1----:R-:W-:-:S04]  /*0100*/  IMAD.WIDE R2, R0, 0x4, R6 ;  /* 0x0000000400027825 */ /* 0x002fc800078e0206 */
[----:B---3--:R-:W-:Y:S02]  /*0110*/  IMAD.WIDE R4, R0, 0x4, R8 ;  /* 0x0000000400047825 */ /* 0x008fe400078e0208 */
[----:B0-----:R-:W2:Y:S04]  /*0120*/  LDG.E R2, desc[UR4][R2.64] ;  /* 0x0000000402027981 */ /* 0x001ea8000c1e1900 */
[----:B------:R-:W2:Y:S01]  /*0130*/  LDG.E R5, desc[UR4][R4.64] ;  /* 0x0000000404057981 */ /* 0x000ea2000c1e1900 */
[----:B------:R-:W-:-:S04]  /*0140*/  IADD3 R0, PT, PT, R11, R0, RZ ;  /* 0x000000000b007210 */ /* 0x000fc80007ffe0ff */
[----:B------:R-:W-:Y:S01]  /*0150*/  ISETP.GE.AND P0, PT, R0, UR7, PT ;  /* 0x0000000700007c0c */ /* 0x000fe2000bf06270 */
[----:B--2---:R-:W-:-:S04]  /*0160*/  FADD R13, R2, -R5 ;  /* 0x80000005020d7221 */ /* 0x004fc80000000000 */
[----:B------:R-:W-:-:S08]  /*0170*/  FADD R10, R13, R10 ;  /* 0x0000000a0d0a7221 */ /* 0x000fd00000000000 */
[----:B------:R-:W-:Y:S05]  /*0180*/  @!P0 BRA `(.L_x_2) ;  /* 0xfffffffc00dc8947 */ /* 0x000fea000383ffff */
.L_x_1:
[----:B0-----:R-:W-:Y:S05]  /*0190*/  BSYNC.RECONVERGENT B0 ;  /* 0x0000000000007941 */ /* 0x001fea0003800200 */
.L_x_0:
[----:B------:R-:W0:Y:S01]  /*01a0*/  SHFL.DOWN PT, R3, R10, 0x10, 0x1f ;  /* 0x0a001f000a037f89 */ /* 0x000e2200000e0000 */
[----:B------:R-:W-:Y:S01]  /*01b0*/  LOP3.LUT P0, RZ, R12, 0x1f, RZ, 0xc0, !PT ;  /* 0x0000001f0cff7812 */ /* 0x000fe2000780c0ff */
[----:B0-----:R-:W-:-:S05]  /*01c0*/  FADD R3, R3, R10 ;  /* 0x0000000a03037221 */ /* 0x001fca0000000000 */
[----:B------:R-:W0:Y:S02]  /*01d0*/  SHFL.DOWN PT, R0, R3, 0x8, 0x1f ;  /* 0x09001f0003007f89 */ /* 0x000e2400000e0000 */
[----:B0-----:R-:W-:-:S05]  /*01e0*/  FADD R0, R3, R0 ;  /* 0x0000000003007221 */ /* 0x001fca0000000000 */
[----:B------:R-:W0:Y:S02]  /*01f0*/  SHFL.DOWN PT, R5, R0, 0x4, 0x1f ;  /* 0x08801f0000057f89 */ /* 0x000e2400000e0000 */
[----:B0-----:R-:W-:-:S05]  /*0200*/  FADD R5, R0, R5 ;  /* 0x0000000500057221 */ /* 0x001fca0000000000 */
[----:B------:R-:W0:Y:S02]  /*0210*/  SHFL.DOWN PT, R2, R5, 0x2, 0x1f ;  /* 0x08401f0005027f89 */ /* 0x000e2400000e0000 */
[----:B0-----:R-:W-:-:S05]  /*0220*/  FADD R4, R5, R2 ;  /* 0x0000000205047221 */ /* 0x001fca0000000000 */
[----:B------:R0:W1:Y:S01]  /*0230*/  SHFL.DOWN PT, R7, R4, 0x1, 0x1f ;  /* 0x08201f0004077f89 */ /* 0x00006200000e0000 */
[----:B------:R-:W-:Y:S05]  /*0240*/  @P0 EXIT ;  /* 0x000000000000094d */ /* 0x000fea0003800000 */
[----:B------:R-:W2:Y:S01]  /*0250*/  LDC.64 R2, c[0x0][0x390] ;  /* 0x0000e400ff027b82 */ /* 0x000ea20000000a00 */
[----:B-1----:R-:W-:-:S05]  /*0260*/  FADD R7, R4, R7 ;  /* 0x0000000704077221 */ /* 0x002fca0000000000 */
[----:B--2---:R-:W-:Y:S01]  /*0270*/  REDG.E.ADD.F32.FTZ.RN.STRONG.GPU desc[UR4][R2.64], R7 ;  /* 0x00000007020079a6 */ /* 0x004fe2000c12f304 */
[----:B------:R-:W-:Y:S05]  /*0280*/  EXIT ;  /* 0x000000000000794d */ /* 0x000fea0003800000 */
.L_x_3:
[----:B------:R-:W-:-:S00]  /*0290*/  BRA `(.L_x_3) ;  /* 0xfffffffc00fc7947 */ /* 0x000fc0000383ffff */
[----:B------:R-:W-:-:S00]  /*02a0*/  NOP ;  /* 0x0000000000007918 */ /* 0x000fc00000000000 */
        /* <DEDUP_REMOVED lines=13> */
.L_x_6:


//--------------------- .text.square              --------------------------
	.section	.text.square,"ax",@progbits
	.align	128
        .global         square
        .type           square,@function
        .size           square,(.L_x_7 - square)
        .other          square,@"STO_CUDA_ENTRY STV_DEFAULT"
square:
.text.square:
[----:B------:R-:W-:Y:S01]  /*0000*/  LDC R1, c[0x0][0x37c] ;  /* 0x0000df00ff017b82 */ /* 0x000fe20000000800 */
[----:B------:R-:W0:Y:S07]  /*0010*/  S2R R0, SR_TID.X ;  /* 0x0000000000007919 */ /* 0x000e2e0000002100 */
[----:B------:R-:W0:Y:S01]  /*0020*/  S2UR UR4, SR_CTAID.X ;  /* 0x00000000000479c3 */ /* 0x000e220000002500 */
[----:B------:R-:W1:Y:S07]  /*0030*/  LDCU UR5, c[0x0][0x390] ;  /* 0x00007200ff0577ac */ /* 0x000e6e0008000800 */
[----:B------:R-:W0:Y:S02]  /*0040*/  LDC R11, c[0x0][0x360] ;  /* 0x0000d800ff0b7b82 */ /* 0x000e240000000800 */
[----:B0-----:R-:W-:-:S05]  /*0050*/  IMAD R0, R11, UR4, R0 ;  /* 0x000000040b007c24 */ /* 0x001fca000f8e0200 */
[----:B-1----:R-:W-:-:S13]  /*0060*/  ISETP.GE.AND P0, PT, R0, UR5, PT ;  /* 0x0000000500007c0c */ /* 0x002fda000bf06270 */
[----:B------:R-:W-:Y:S05]  /*0070*/  @P0 EXIT ;  /* 0x000000000000094d */ /* 0x000fea0003800000 */
[----:B------:R-:W0:Y:S01]  /*0080*/  LDC.64 R6, c[0x0][0x380] ;  /* 0x0000e000ff067b82 */ /* 0x000e220000000a00 */
[----:B------:R-:W1:Y:S01]  /*0090*/  LDCU UR4, c[0x0][0x370] ;  /* 0x00006e00ff0477ac */ /* 0x000e620008000800 */
[----:B------:R-:W2:Y:S06]  /*00a0*/  LDCU.64 UR6, c[0x0][0x358] ;  /* 0x00006b00ff0677ac */ /* 0x000eac0008000a00 */
[----:B------:R-:W3:Y:S01]  /*00b0*/  LDC.64 R8, c[0x0][0x388] ;  /* 0x0000e200ff087b82 */ /* 0x000ee20000000a00 */
[----:B-1----:R-:W-:-:S07]  /*00c0*/  IMAD R11, R11, UR4, RZ ;  /* 0x000000040b0b7c24 */ /* 0x002fce000f8e02ff */
.L_x_4:
[----:B0-----:R-:W-:-:S06]  /*00d0*/  IMAD.WIDE R2, R0, 0x4, R6 ;  /* 0x0000000400027825 */ /* 0x001fcc00078e0206 */
[----:B--2---:R-:W2:Y:S01]  /*00e0*/  LDG.E R2, desc[UR6][R2.64] ;  /* 0x0000000602027981 */ /* 0x004ea2000c1e1900 */
[----:B-1-3--:R-:W-:Y:S01]  /*00f0*/  IMAD.WIDE R4, R0, 0x4, R8 ;  /* 0x0000000400047825 */ /* 0x00afe200078e0208 */
[----:B------:R-:W-:-:S04]  /*0100*/  IADD3 R0, PT, PT, R11, R0, RZ ;  /* 0x000000000b007210 */ /* 0x000fc80007ffe0ff */
[----:B------:R-:W-:Y:S01]  /*0110*/  ISETP.GE.AND P0, PT, R0, UR5, PT ;  /* 0x0000000500007c0c */ /* 0x000fe2000bf06270 */
[----:B--2---:R-:W-:-:S05]  /*0120*/  FMUL R13, R2, R2 ;  /* 0x00000002020d7220 */ /* 0x004fca0000400000 */
[----:B------:R1:W-:Y:S07]  /*0130*/  STG.E desc[UR6][R4.64], R13 ;  /* 0x0000000d04007986 */ /* 0x0003ee000c101906 */
[----:B------:R-:W-:Y:S05]  /*0140*/  @!P0 BRA `(.L_x_4) ;  /* 0xfffffffc00e08947 */ /* 0x000fea000383ffff */
[----:B------:R-:W-:Y:S05]  /*0150*/  EXIT ;  /* 0x000000000000794d */ /* 0x000fea0003800000 */
.L_x_5:
        /* <DEDUP_REMOVED lines=10> */
.L_x_7:


//--------------------- .nv.shared.reserved.0     --------------------------
	.section	.nv.shared.reserved.0,"aw",@nobits
	.weak		__nv_reservedSMEM_offset_0_alias
	.size		__nv_reservedSMEM_offset_0_alias, 0, 64
	.other		__nv_reservedSMEM_offset_0_alias,@"STO_CUDA_RESERVED_SHARED STV_DEFAULT"
__nv_reservedSMEM_offset_0_alias:
	.zero		0
	.zero		64


//--------------------- .nv.constant0._Z6reducePKfS0_Pfi --------------------------
	.section	.nv.constant0._Z6reducePKfS0_Pfi,"a",@progbits
	.sectionflags	@""
	.align	4
.nv.constant0._Z6reducePKfS0_Pfi:
	.zero		924


//--------------------- .nv.constant0.square      --------------------------
	.section	.nv.constant0.square,"a",@progbits
	.sectionflags	@""
	.align	4
.nv.constant0.square:
	.zero		916


//--------------------- SYMBOLS --------------------------

	.type		.nv.reservedSmem.offset0,@object
	.size		.nv.reservedSmem.offset0,0x4
